//
// Generated by NVIDIA NVVM Compiler
//
// Compiler Build ID: CL-36424714
// Cuda compilation tools, release 13.0, V13.0.88
// Based on NVVM 20.0.0
//

.version 9.0
.target sm_100
.address_size 64

	// .globl	_Z20KernelNeighbourColorPbPiS_iS0_

.visible .entry _Z20KernelNeighbourColorPbPiS_iS0_(
	.param .u64 .ptr .align 1 _Z20KernelNeighbourColorPbPiS_iS0__param_0,
	.param .u64 .ptr .align 1 _Z20KernelNeighbourColorPbPiS_iS0__param_1,
	.param .u64 .ptr .align 1 _Z20KernelNeighbourColorPbPiS_iS0__param_2,
	.param .u32 _Z20KernelNeighbourColorPbPiS_iS0__param_3,
	.param .u64 .ptr .align 1 _Z20KernelNeighbourColorPbPiS_iS0__param_4
)
{
	.reg .pred 	%p<3>;
	.reg .b16 	%rs<3>;
	.reg .b32 	%r<15>;
	.reg .b32 	%f<2>;
	.reg .b64 	%rd<17>;

	ld.param.u64 	%rd3, [_Z20KernelNeighbourColorPbPiS_iS0__param_0];
	ld.param.u64 	%rd1, [_Z20KernelNeighbourColorPbPiS_iS0__param_1];
	ld.param.u64 	%rd2, [_Z20KernelNeighbourColorPbPiS_iS0__param_2];
	ld.param.u32 	%r4, [_Z20KernelNeighbourColorPbPiS_iS0__param_3];
	ld.param.u64 	%rd4, [_Z20KernelNeighbourColorPbPiS_iS0__param_4];
	cvta.to.global.u64 	%rd5, %rd3;
	cvta.to.global.u64 	%rd6, %rd4;
	mov.u32 	%r5, %ctaid.x;
	mov.u32 	%r6, %ntid.x;
	mov.u32 	%r7, %tid.x;
	mad.lo.s32 	%r8, %r5, %r6, %r7;
	div.u32 	%r9, %r8, %r4;
	cvt.rn.f32.u32 	%f1, %r9;
	cvt.rzi.s32.f32 	%r10, %f1;
	mul.lo.s32 	%r11, %r9, %r4;
	sub.s32 	%r1, %r8, %r11;
	mul.wide.s32 	%rd7, %r10, 4;
	add.s64 	%rd8, %rd6, %rd7;
	ld.global.u32 	%r12, [%rd8];
	mul.lo.s32 	%r2, %r12, %r4;
	add.s32 	%r13, %r2, %r1;
	cvt.s64.s32 	%rd9, %r13;
	add.s64 	%rd10, %rd5, %rd9;
	ld.global.u8 	%rs1, [%rd10];
	setp.eq.s16 	%p1, %rs1, 0;
	@%p1 bra 	$L__BB0_3;
	cvta.to.global.u64 	%rd11, %rd1;
	mul.wide.s32 	%rd12, %r1, 4;
	add.s64 	%rd13, %rd11, %rd12;
	ld.global.u32 	%r3, [%rd13];
	setp.eq.s32 	%p2, %r3, 0;
	@%p2 bra 	$L__BB0_3;
	add.s32 	%r14, %r3, %r2;
	cvt.s64.s32 	%rd14, %r14;
	cvta.to.global.u64 	%rd15, %rd2;
	add.s64 	%rd16, %rd15, %rd14;
	mov.b16 	%rs2, 1;
	st.global.u8 	[%rd16], %rs2;
$L__BB0_3:
	ret;

}
	// .globl	_Z17KernelSearchColorPiPbiiS_i
.visible .entry _Z17KernelSearchColorPiPbiiS_i(
	.param .u64 .ptr .align 1 _Z17KernelSearchColorPiPbiiS_i_param_0,
	.param .u64 .ptr .align 1 _Z17KernelSearchColorPiPbiiS_i_param_1,
	.param .u32 _Z17KernelSearchColorPiPbiiS_i_param_2,
	.param .u32 _Z17KernelSearchColorPiPbiiS_i_param_3,
	.param .u64 .ptr .align 1 _Z17KernelSearchColorPiPbiiS_i_param_4,
	.param .u32 _Z17KernelSearchColorPiPbiiS_i_param_5
)
{
	.reg .pred 	%p<5>;
	.reg .b16 	%rs<2>;
	.reg .b32 	%r<16>;
	.reg .b64 	%rd<13>;

	ld.param.u64 	%rd2, [_Z17KernelSearchColorPiPbiiS_i_param_0];
	ld.param.u64 	%rd3, [_Z17KernelSearchColorPiPbiiS_i_param_1];
	ld.param.u32 	%r6, [_Z17KernelSearchColorPiPbiiS_i_param_2];
	ld.param.u32 	%r8, [_Z17KernelSearchColorPiPbiiS_i_param_3];
	ld.param.u64 	%rd4, [_Z17KernelSearchColorPiPbiiS_i_param_4];
	ld.param.u32 	%r7, [_Z17KernelSearchColorPiPbiiS_i_param_5];
	mov.u32 	%r9, %ctaid.x;
	mov.u32 	%r10, %ntid.x;
	mov.u32 	%r11, %tid.x;
	mad.lo.s32 	%r1, %r9, %r10, %r11;
	setp.ge.s32 	%p1, %r1, %r8;
	@%p1 bra 	$L__BB1_6;
	cvta.to.global.u64 	%rd5, %rd4;
	mul.wide.s32 	%rd6, %r1, 4;
	add.s64 	%rd7, %rd5, %rd6;
	ld.global.u32 	%r2, [%rd7];
	setp.lt.s32 	%p2, %r6, 2;
	@%p2 bra 	$L__BB1_6;
	mul.lo.s32 	%r3, %r2, %r6;
	cvta.to.global.u64 	%rd1, %rd3;
	mov.b32 	%r15, 1;
$L__BB1_3:
	add.s32 	%r13, %r15, %r3;
	cvt.s64.s32 	%rd8, %r13;
	add.s64 	%rd9, %rd1, %rd8;
	ld.global.u8 	%rs1, [%rd9];
	setp.ne.s16 	%p3, %rs1, 0;
	@%p3 bra 	$L__BB1_5;
	add.s32 	%r14, %r2, %r7;
	cvta.to.global.u64 	%rd10, %rd2;
	mul.wide.s32 	%rd11, %r14, 4;
	add.s64 	%rd12, %rd10, %rd11;
	st.global.u32 	[%rd12], %r15;
	bra.uni 	$L__BB1_6;
$L__BB1_5:
	add.s32 	%r15, %r15, 1;
	setp.ne.s32 	%p4, %r15, %r6;
	@%p4 bra 	$L__BB1_3;
$L__BB1_6:
	ret;

}
	// .globl	_Z16KernelCheckColorPbPiiS0_S0_i
.visible .entry _Z16KernelCheckColorPbPiiS0_S0_i(
	.param .u64 .ptr .align 1 _Z16KernelCheckColorPbPiiS0_S0_i_param_0,
	.param .u64 .ptr .align 1 _Z16KernelCheckColorPbPiiS0_S0_i_param_1,
	.param .u32 _Z16KernelCheckColorPbPiiS0_S0_i_param_2,
	.param .u64 .ptr .align 1 _Z16KernelCheckColorPbPiiS0_S0_i_param_3,
	.param .u64 .ptr .align 1 _Z16KernelCheckColorPbPiiS0_S0_i_param_4,
	.param .u32 _Z16KernelCheckColorPbPiiS0_S0_i_param_5
)
{
	.reg .pred 	%p<5>;
	.reg .b16 	%rs<2>;
	.reg .b32 	%r<21>;
	.reg .b64 	%rd<19>;

	ld.param.u64 	%rd4, [_Z16KernelCheckColorPbPiiS0_S0_i_param_0];
	ld.param.u64 	%rd6, [_Z16KernelCheckColorPbPiiS0_S0_i_param_1];
	ld.param.u32 	%r9, [_Z16KernelCheckColorPbPiiS0_S0_i_param_2];
	ld.param.u64 	%rd7, [_Z16KernelCheckColorPbPiiS0_S0_i_param_3];
	ld.param.u64 	%rd5, [_Z16KernelCheckColorPbPiiS0_S0_i_param_4];
	ld.param.u32 	%r11, [_Z16KernelCheckColorPbPiiS0_S0_i_param_5];
	cvta.to.global.u64 	%rd1, %rd6;
	cvta.to.global.u64 	%rd8, %rd7;
	mov.u32 	%r12, %ctaid.x;
	mov.u32 	%r13, %ntid.x;
	mov.u32 	%r14, %tid.x;
	mad.lo.s32 	%r1, %r12, %r13, %r14;
	mul.wide.s32 	%rd9, %r1, 4;
	add.s64 	%rd10, %rd8, %rd9;
	ld.global.u32 	%r2, [%rd10];
	add.s32 	%r3, %r2, %r11;
	add.s32 	%r19, %r3, 1;
	setp.ge.s32 	%p1, %r19, %r9;
	mov.b32 	%r10, -1;
	mov.u32 	%r20, %r10;
	@%p1 bra 	$L__BB2_5;
	mul.lo.s32 	%r5, %r2, %r9;
	mul.wide.s32 	%rd11, %r3, 4;
	add.s64 	%rd2, %rd1, %rd11;
	cvta.to.global.u64 	%rd3, %rd4;
$L__BB2_2:
	add.s32 	%r15, %r19, %r5;
	cvt.s64.s32 	%rd12, %r15;
	add.s64 	%rd13, %rd3, %rd12;
	ld.global.u8 	%rs1, [%rd13];
	setp.eq.s16 	%p2, %rs1, 0;
	@%p2 bra 	$L__BB2_4;
	mul.wide.s32 	%rd14, %r19, 4;
	add.s64 	%rd15, %rd1, %rd14;
	ld.global.u32 	%r16, [%rd15];
	ld.global.u32 	%r17, [%rd2];
	setp.eq.s32 	%p3, %r16, %r17;
	mov.u32 	%r20, %r2;
	@%p3 bra 	$L__BB2_5;
$L__BB2_4:
	add.s32 	%r19, %r19, 1;
	setp.lt.s32 	%p4, %r19, %r9;
	mov.u32 	%r20, %r10;
	@%p4 bra 	$L__BB2_2;
$L__BB2_5:
	cvta.to.global.u64 	%rd16, %rd5;
	add.s64 	%rd18, %rd16, %rd9;
	st.global.u32 	[%rd18], %r20;
	ret;

}
	// .globl	_Z15KernelBoolClearPbi
.visible .entry _Z15KernelBoolClearPbi(
	.param .u64 .ptr .align 1 _Z15KernelBoolClearPbi_param_0,
	.param .u32 _Z15KernelBoolClearPbi_param_1
)
{
	.reg .pred 	%p<2>;
	.reg .b16 	%rs<2>;
	.reg .b32 	%r<6>;
	.reg .b64 	%rd<5>;

	ld.param.u64 	%rd1, [_Z15KernelBoolClearPbi_param_0];
	ld.param.u32 	%r2, [_Z15KernelBoolClearPbi_param_1];
	mov.u32 	%r3, %ctaid.x;
	mov.u32 	%r4, %ntid.x;
	mov.u32 	%r5, %tid.x;
	mad.lo.s32 	%r1, %r3, %r4, %r5;
	setp.ge.s32 	%p1, %r1, %r2;
	@%p1 bra 	$L__BB3_2;
	cvta.to.global.u64 	%rd2, %rd1;
	cvt.s64.s32 	%rd3, %r1;
	add.s64 	%rd4, %rd2, %rd3;
	mov.b16 	%rs1, 0;
	st.global.u8 	[%rd4], %rs1;
$L__BB3_2:
	ret;

}


// ===== COMPILED SASS (sm_100) =====

	.target	sm_100

	.elftype	@"ET_EXEC"


//--------------------- .note.nv.tkinfo           --------------------------
	.section	.note.nv.tkinfo,"",@"SHT_NOTE"
	.sectionflags	@"SHF_NOTE_NV_TKINFO"
	.tkinfo
        /*0018*/ 	.word	0x00000002
        /*0030*/ 	.string	""
        /*0030*/ 	.string	"ptxas"
        /*0030*/ 	.string	"Cuda compilation tools, release 13.0, V13.0.88"
        /*0030*/ 	.string	"Build cuda_13.0.r13.0/compiler.36424714_0"
        /*0030*/ 	.string	"-arch sm_100 -m 64 "



//--------------------- .note.nv.cuinfo           --------------------------
	.section	.note.nv.cuinfo,"",@"SHT_NOTE"
	.sectionflags	@"SHF_NOTE_NV_CUINFO"
        /*0018*/ 	.short	0x0002
        /*001a*/ 	.short	0x0064
        /*001c*/ 	.short	0x0082
	.zero		2


//--------------------- .nv.info                  --------------------------
	.section	.nv.info,"",@"SHT_CUDA_INFO"
	.align	4


	//----- nvinfo : EIATTR_REGCOUNT
	.align		4
        /*0000*/ 	.byte	0x04, 0x2f
        /*0002*/ 	.short	(.L_1 - .L_0)
	.align		4
.L_0:
        /*0004*/ 	.word	index@(_Z20KernelNeighbourColorPbPiS_iS0_)
        /*0008*/ 	.word	0x0000000b


	//----- nvinfo : EIATTR_FRAME_SIZE
	.align		4
.L_1:
        /*000c*/ 	.byte	0x04, 0x11
        /*000e*/ 	.short	(.L_3 - .L_2)
	.align		4
.L_2:
        /*0010*/ 	.word	index@(_Z20KernelNeighbourColorPbPiS_iS0_)
        /*0014*/ 	.word	0x00000000


	//----- nvinfo : EIATTR_REGCOUNT
	.align		4
.L_3:
        /*0018*/ 	.byte	0x04, 0x2f
        /*001a*/ 	.short	(.L_5 - .L_4)
	.align		4
.L_4:
        /*001c*/ 	.word	index@(_Z17KernelSearchColorPiPbiiS_i)
        /*0020*/ 	.word	0x0000000a


	//----- nvinfo : EIATTR_FRAME_SIZE
	.align		4
.L_5:
        /*0024*/ 	.byte	0x04, 0x11
        /*0026*/ 	.short	(.L_7 - .L_6)
	.align		4
.L_6:
        /*0028*/ 	.word	index@(_Z17KernelSearchColorPiPbiiS_i)
        /*002c*/ 	.word	0x00000000


	//----- nvinfo : EIATTR_REGCOUNT
	.align		4
.L_7:
        /*0030*/ 	.byte	0x04, 0x2f
        /*0032*/ 	.short	(.L_9 - .L_8)
	.align		4
.L_8:
        /*0034*/ 	.word	index@(_Z16KernelCheckColorPbPiiS0_S0_i)
        /*0038*/ 	.word	0x00000010


	//----- nvinfo : EIATTR_FRAME_SIZE
	.align		4
.L_9:
        /*003c*/ 	.byte	0x04, 0x11
        /*003e*/ 	.short	(.L_11 - .L_10)
	.align		4
.L_10:
        /*0040*/ 	.word	index@(_Z16KernelCheckColorPbPiiS0_S0_i)
        /*0044*/ 	.word	0x00000000


	//----- nvinfo : EIATTR_REGCOUNT
	.align		4
.L_11:
        /*0048*/ 	.byte	0x04, 0x2f
        /*004a*/ 	.short	(.L_13 - .L_12)
	.align		4
.L_12:
        /*004c*/ 	.word	index@(_Z15KernelBoolClearPbi)
        /*0050*/ 	.word	0x00000006


	//----- nvinfo : EIATTR_FRAME_SIZE
	.align		4
.L_13:
        /*0054*/ 	.byte	0x04, 0x11
        /*0056*/ 	.short	(.L_15 - .L_14)
	.align		4
.L_14:
        /*0058*/ 	.word	index@(_Z15KernelBoolClearPbi)
        /*005c*/ 	.word	0x00000000


	//----- nvinfo : EIATTR_MIN_STACK_SIZE
	.align		4
.L_15:
        /*0060*/ 	.byte	0x04, 0x12
        /*0062*/ 	.short	(.L_17 - .L_16)
	.align		4
.L_16:
        /*0064*/ 	.word	index@(_Z15KernelBoolClearPbi)
        /*0068*/ 	.word	0x00000000


	//----- nvinfo : EIATTR_MIN_STACK_SIZE
	.align		4
.L_17:
        /*006c*/ 	.byte	0x04, 0x12
        /*006e*/ 	.short	(.L_19 - .L_18)
	.align		4
.L_18:
        /*0070*/ 	.word	index@(_Z16KernelCheckColorPbPiiS0_S0_i)
        /*0074*/ 	.word	0x00000000


	//----- nvinfo : EIATTR_MIN_STACK_SIZE
	.align		4
.L_19:
        /*0078*/ 	.byte	0x04, 0x12
        /*007a*/ 	.short	(.L_21 - .L_20)
	.align		4
.L_20:
        /*007c*/ 	.word	index@(_Z17KernelSearchColorPiPbiiS_i)
        /*0080*/ 	.word	0x00000000


	//----- nvinfo : EIATTR_MIN_STACK_SIZE
	.align		4
.L_21:
        /*0084*/ 	.byte	0x04, 0x12
        /*0086*/ 	.short	(.L_23 - .L_22)
	.align		4
.L_22:
        /*0088*/ 	.word	index@(_Z20KernelNeighbourColorPbPiS_iS0_)
        /*008c*/ 	.word	0x00000000
.L_23:


//--------------------- .nv.compat                --------------------------
	.section	.nv.compat,"",@"SHT_CUDA_COMPAT_INFO"
	.align	4
        /*0000*/ 	.byte	0x02, 0x09, 0x00, 0x00, 0x02, 0x02, 0x01, 0x00, 0x02, 0x05, 0x05, 0x00, 0x03, 0x07, 0x01, 0x01
        /*0010*/ 	.byte	0x02, 0x03, 0x00, 0x00, 0x02, 0x06, 0x01, 0x00, 0x04, 0x0b, 0x08, 0x00, 0x09, 0x00, 0x00, 0x00
        /*0020*/ 	.byte	0x00, 0x00, 0x00, 0x00


//--------------------- .nv.info._Z15KernelBoolClearPbi --------------------------
	.section	.nv.info._Z15KernelBoolClearPbi,"",@"SHT_CUDA_INFO"
	.sectionflags	@""
	.align	4


	//----- nvinfo : EIATTR_CUDA_API_VERSION
	.align		4
        /*0000*/ 	.byte	0x04, 0x37
        /*0002*/ 	.short	(.L_25 - .L_24)
.L_24:
        /*0004*/ 	.word	0x00000082


	//----- nvinfo : EIATTR_KPARAM_INFO
	.align		4
.L_25:
        /*0008*/ 	.byte	0x04, 0x17
        /*000a*/ 	.short	(.L_27 - .L_26)
.L_26:
        /*000c*/ 	.word	0x00000000
        /*0010*/ 	.short	0x0001
        /*0012*/ 	.short	0x0008
        /*0014*/ 	.byte	0x00, 0xf0, 0x11, 0x00


	//----- nvinfo : EIATTR_KPARAM_INFO
	.align		4
.L_27:
        /*0018*/ 	.byte	0x04, 0x17
        /*001a*/ 	.short	(.L_29 - .L_28)
.L_28:
        /*001c*/ 	.word	0x00000000
        /*0020*/ 	.short	0x0000
        /*0022*/ 	.short	0x0000
        /*0024*/ 	.byte	0x00, 0xf5, 0x21, 0x00


	//----- nvinfo : EIATTR_SPARSE_MMA_MASK
	.align		4
.L_29:
        /*0028*/ 	.byte	0x03, 0x50
        /*002a*/ 	.short	0x0000


	//----- nvinfo : EIATTR_MAXREG_COUNT
	.align		4
        /*002c*/ 	.byte	0x03, 0x1b
        /*002e*/ 	.short	0x00ff


	//----- nvinfo : EIATTR_MERCURY_ISA_VERSION
	.align		4
        /*0030*/ 	.byte	0x03, 0x5f
        /*0032*/ 	.short	0x0101


	//----- nvinfo : EIATTR_VRC_CTA_INIT_COUNT
	.align		4
        /*0034*/ 	.byte	0x02, 0x4a
	.zero		1
	.zero		1


	//----- nvinfo : EIATTR_EXIT_INSTR_OFFSETS
	.align		4
        /*0038*/ 	.byte	0x04, 0x1c
        /*003a*/ 	.short	(.L_31 - .L_30)


	//   ....[0]....
.L_30:
        /*003c*/ 	.word	0x00000070


	//   ....[1]....
        /*0040*/ 	.word	0x000000d0


	//----- nvinfo : EIATTR_CBANK_PARAM_SIZE
	.align		4
.L_31:
        /*0044*/ 	.byte	0x03, 0x19
        /*0046*/ 	.short	0x000c


	//----- nvinfo : EIATTR_PARAM_CBANK
	.align		4
        /*0048*/ 	.byte	0x04, 0x0a
        /*004a*/ 	.short	(.L_33 - .L_32)
	.align		4
.L_32:
        /*004c*/ 	.word	index@(.nv.constant0._Z15KernelBoolClearPbi)
        /*0050*/ 	.short	0x0380
        /*0052*/ 	.short	0x000c


	//----- nvinfo : EIATTR_SW_WAR
	.align		4
.L_33:
        /*0054*/ 	.byte	0x04, 0x36
        /*0056*/ 	.short	(.L_35 - .L_34)
.L_34:
        /*0058*/ 	.word	0x00000008
.L_35:


//--------------------- .nv.info._Z16KernelCheckColorPbPiiS0_S0_i --------------------------
	.section	.nv.info._Z16KernelCheckColorPbPiiS0_S0_i,"",@"SHT_CUDA_INFO"
	.sectionflags	@""
	.align	4


	//----- nvinfo : EIATTR_CUDA_API_VERSION
	.align		4
        /*0000*/ 	.byte	0x04, 0x37
        /*0002*/ 	.short	(.L_37 - .L_36)
.L_36:
        /*0004*/ 	.word	0x00000082


	//----- nvinfo : EIATTR_KPARAM_INFO
	.align		4
.L_37:
        /*0008*/ 	.byte	0x04, 0x17
        /*000a*/ 	.short	(.L_39 - .L_38)
.L_38:
        /*000c*/ 	.word	0x00000000
        /*0010*/ 	.short	0x0005
        /*0012*/ 	.short	0x0028
        /*0014*/ 	.byte	0x00, 0xf0, 0x11, 0x00


	//----- nvinfo : EIATTR_KPARAM_INFO
	.align		4
.L_39:
        /*0018*/ 	.byte	0x04, 0x17
        /*001a*/ 	.short	(.L_41 - .L_40)
.L_40:
        /*001c*/ 	.word	0x00000000
        /*0020*/ 	.short	0x0004
        /*0022*/ 	.short	0x0020
        /*0024*/ 	.byte	0x00, 0xf5, 0x21, 0x00


	//----- nvinfo : EIATTR_KPARAM_INFO
	.align		4
.L_41:
        /*0028*/ 	.byte	0x04, 0x17
        /*002a*/ 	.short	(.L_43 - .L_42)
.L_42:
        /*002c*/ 	.word	0x00000000
        /*0030*/ 	.short	0x0003
        /*0032*/ 	.short	0x0018
        /*0034*/ 	.byte	0x00, 0xf5, 0x21, 0x00


	//----- nvinfo : EIATTR_KPARAM_INFO
	.align		4
.L_43:
        /*0038*/ 	.byte	0x04, 0x17
        /*003a*/ 	.short	(.L_45 - .L_44)
.L_44:
        /*003c*/ 	.word	0x00000000
        /*0040*/ 	.short	0x0002
        /*0042*/ 	.short	0x0010
        /*0044*/ 	.byte	0x00, 0xf0, 0x11, 0x00


	//----- nvinfo : EIATTR_KPARAM_INFO
	.align		4
.L_45:
        /*0048*/ 	.byte	0x04, 0x17
        /*004a*/ 	.short	(.L_47 - .L_46)
.L_46:
        /*004c*/ 	.word	0x00000000
        /*0050*/ 	.short	0x0001
        /*0052*/ 	.short	0x0008
        /*0054*/ 	.byte	0x00, 0xf5, 0x21, 0x00


	//----- nvinfo : EIATTR_KPARAM_INFO
	.align		4
.L_47:
        /*0058*/ 	.byte	0x04, 0x17
        /*005a*/ 	.short	(.L_49 - .L_48)
.L_48:
        /*005c*/ 	.word	0x00000000
        /*0060*/ 	.short	0x0000
        /*0062*/ 	.short	0x0000
        /*0064*/ 	.byte	0x00, 0xf5, 0x21, 0x00


	//----- nvinfo : EIATTR_SPARSE_MMA_MASK
	.align		4
.L_49:
        /*0068*/ 	.byte	0x03, 0x50
        /*006a*/ 	.short	0x0000


	//----- nvinfo : EIATTR_MAXREG_COUNT
	.align		4
        /*006c*/ 	.byte	0x03, 0x1b
        /*006e*/ 	.short	0x00ff


	//----- nvinfo : EIATTR_MERCURY_ISA_VERSION
	.align		4
        /*0070*/ 	.byte	0x03, 0x5f
        /*0072*/ 	.short	0x0101


	//----- nvinfo : EIATTR_VRC_CTA_INIT_COUNT
	.align		4
        /*0074*/ 	.byte	0x02, 0x4a
	.zero		1
	.zero		1


	//----- nvinfo : EIATTR_EXIT_INSTR_OFFSETS
	.align		4
        /*0078*/ 	.byte	0x04, 0x1c
        /*007a*/ 	.short	(.L_51 - .L_50)


	//   ....[0]....
.L_50:
        /*007c*/ 	.word	0x000002f0


	//----- nvinfo : EIATTR_CRS_STACK_SIZE
	.align		4
.L_51:
        /*0080*/ 	.byte	0x04, 0x1e
        /*0082*/ 	.short	(.L_53 - .L_52)
.L_52:
        /*0084*/ 	.word	0x00000000


	//----- nvinfo : EIATTR_CBANK_PARAM_SIZE
	.align		4
.L_53:
        /*0088*/ 	.byte	0x03, 0x19
        /*008a*/ 	.short	0x002c


	//----- nvinfo : EIATTR_PARAM_CBANK
	.align		4
        /*008c*/ 	.byte	0x04, 0x0a
        /*008e*/ 	.short	(.L_55 - .L_54)
	.align		4
.L_54:
        /*0090*/ 	.word	index@(.nv.constant0._Z16KernelCheckColorPbPiiS0_S0_i)
        /*0094*/ 	.short	0x0380
        /*0096*/ 	.short	0x002c


	//----- nvinfo : EIATTR_SW_WAR
	.align		4
.L_55:
        /*0098*/ 	.byte	0x04, 0x36
        /*009a*/ 	.short	(.L_57 - .L_56)
.L_56:
        /*009c*/ 	.word	0x00000008
.L_57:


//--------------------- .nv.info._Z17KernelSearchColorPiPbiiS_i --------------------------
	.section	.nv.info._Z17KernelSearchColorPiPbiiS_i,"",@"SHT_CUDA_INFO"
	.sectionflags	@""
	.align	4


	//----- nvinfo : EIATTR_CUDA_API_VERSION
	.align		4
        /*0000*/ 	.byte	0x04, 0x37
        /*0002*/ 	.short	(.L_59 - .L_58)
.L_58:
        /*0004*/ 	.word	0x00000082


	//----- nvinfo : EIATTR_KPARAM_INFO
	.align		4
.L_59:
        /*0008*/ 	.byte	0x04, 0x17
        /*000a*/ 	.short	(.L_61 - .L_60)
.L_60:
        /*000c*/ 	.word	0x00000000
        /*0010*/ 	.short	0x0005
        /*0012*/ 	.short	0x0020
        /*0014*/ 	.byte	0x00, 0xf0, 0x11, 0x00


	//----- nvinfo : EIATTR_KPARAM_INFO
	.align		4
.L_61:
        /*0018*/ 	.byte	0x04, 0x17
        /*001a*/ 	.short	(.L_63 - .L_62)
.L_62:
        /*001c*/ 	.word	0x00000000
        /*0020*/ 	.short	0x0004
        /*0022*/ 	.short	0x0018
        /*0024*/ 	.byte	0x00, 0xf5, 0x21, 0x00


	//----- nvinfo : EIATTR_KPARAM_INFO
	.align		4
.L_63:
        /*0028*/ 	.byte	0x04, 0x17
        /*002a*/ 	.short	(.L_65 - .L_64)
.L_64:
        /*002c*/ 	.word	0x00000000
        /*0030*/ 	.short	0x0003
        /*0032*/ 	.short	0x0014
        /*0034*/ 	.byte	0x00, 0xf0, 0x11, 0x00


	//----- nvinfo : EIATTR_KPARAM_INFO
	.align		4
.L_65:
        /*0038*/ 	.byte	0x04, 0x17
        /*003a*/ 	.short	(.L_67 - .L_66)
.L_66:
        /*003c*/ 	.word	0x00000000
        /*0040*/ 	.short	0x0002
        /*0042*/ 	.short	0x0010
        /*0044*/ 	.byte	0x00, 0xf0, 0x11, 0x00


	//----- nvinfo : EIATTR_KPARAM_INFO
	.align		4
.L_67:
        /*0048*/ 	.byte	0x04, 0x17
        /*004a*/ 	.short	(.L_69 - .L_68)
.L_68:
        /*004c*/ 	.word	0x00000000
        /*0050*/ 	.short	0x0001
        /*0052*/ 	.short	0x0008
        /*0054*/ 	.byte	0x00, 0xf5, 0x21, 0x00


	//----- nvinfo : EIATTR_KPARAM_INFO
	.align		4
.L_69:
        /*0058*/ 	.byte	0x04, 0x17
        /*005a*/ 	.short	(.L_71 - .L_70)
.L_70:
        /*005c*/ 	.word	0x00000000
        /*0060*/ 	.short	0x0000
        /*0062*/ 	.short	0x0000
        /*0064*/ 	.byte	0x00, 0xf5, 0x21, 0x00


	//----- nvinfo : EIATTR_SPARSE_MMA_MASK
	.align		4
.L_71:
        /*0068*/ 	.byte	0x03, 0x50
        /*006a*/ 	.short	0x0000


	//----- nvinfo : EIATTR_MAXREG_COUNT
	.align		4
        /*006c*/ 	.byte	0x03, 0x1b
        /*006e*/ 	.short	0x00ff


	//----- nvinfo : EIATTR_MERCURY_ISA_VERSION
	.align		4
        /*0070*/ 	.byte	0x03, 0x5f
        /*0072*/ 	.short	0x0101


	//----- nvinfo : EIATTR_VRC_CTA_INIT_COUNT
	.align		4
        /*0074*/ 	.byte	0x02, 0x4a
	.zero		1
	.zero		1


	//----- nvinfo : EIATTR_EXIT_INSTR_OFFSETS
	.align		4
        /*0078*/ 	.byte	0x04, 0x1c
        /*007a*/ 	.short	(.L_73 - .L_72)


	//   ....[0]....
.L_72:
        /*007c*/ 	.word	0x00000070


	//   ....[1]....
        /*0080*/ 	.word	0x000000b0


	//   ....[2]....
        /*0084*/ 	.word	0x000001c0


	//   ....[3]....
        /*0088*/ 	.word	0x00000230


	//----- nvinfo : EIATTR_CRS_STACK_SIZE
	.align		4
.L_73:
        /*008c*/ 	.byte	0x04, 0x1e
        /*008e*/ 	.short	(.L_75 - .L_74)
.L_74:
        /*0090*/ 	.word	0x00000000


	//----- nvinfo : EIATTR_CBANK_PARAM_SIZE
	.align		4
.L_75:
        /*0094*/ 	.byte	0x03, 0x19
        /*0096*/ 	.short	0x0024


	//----- nvinfo : EIATTR_PARAM_CBANK
	.align		4
        /*0098*/ 	.byte	0x04, 0x0a
        /*009a*/ 	.short	(.L_77 - .L_76)
	.align		4
.L_76:
        /*009c*/ 	.word	index@(.nv.constant0._Z17KernelSearchColorPiPbiiS_i)
        /*00a0*/ 	.short	0x0380
        /*00a2*/ 	.short	0x0024


	//----- nvinfo : EIATTR_SW_WAR
	.align		4
.L_77:
        /*00a4*/ 	.byte	0x04, 0x36
        /*00a6*/ 	.short	(.L_79 - .L_78)
.L_78:
        /*00a8*/ 	.word	0x00000008
.L_79:


//--------------------- .nv.info._Z20KernelNeighbourColorPbPiS_iS0_ --------------------------
	.section	.nv.info._Z20KernelNeighbourColorPbPiS_iS0_,"",@"SHT_CUDA_INFO"
	.sectionflags	@""
	.align	4


	//----- nvinfo : EIATTR_CUDA_API_VERSION
	.align		4
        /*0000*/ 	.byte	0x04, 0x37
        /*0002*/ 	.short	(.L_81 - .L_80)
.L_80:
        /*0004*/ 	.word	0x00000082


	//----- nvinfo : EIATTR_KPARAM_INFO
	.align		4
.L_81:
        /*0008*/ 	.byte	0x04, 0x17
        /*000a*/ 	.short	(.L_83 - .L_82)
.L_82:
        /*000c*/ 	.word	0x00000000
        /*0010*/ 	.short	0x0004
        /*0012*/ 	.short	0x0020
        /*0014*/ 	.byte	0x00, 0xf5, 0x21, 0x00


	//----- nvinfo : EIATTR_KPARAM_INFO
	.align		4
.L_83:
        /*0018*/ 	.byte	0x04, 0x17
        /*001a*/ 	.short	(.L_85 - .L_84)
.L_84:
        /*001c*/ 	.word	0x00000000
        /*0020*/ 	.short	0x0003
        /*0022*/ 	.short	0x0018
        /*0024*/ 	.byte	0x00, 0xf0, 0x11, 0x00


	//----- nvinfo : EIATTR_KPARAM_INFO
	.align		4
.L_85:
        /*0028*/ 	.byte	0x04, 0x17
        /*002a*/ 	.short	(.L_87 - .L_86)
.L_86:
        /*002c*/ 	.word	0x00000000
        /*0030*/ 	.short	0x0002
        /*0032*/ 	.short	0x0010
        /*0034*/ 	.byte	0x00, 0xf5, 0x21, 0x00


	//----- nvinfo : EIATTR_KPARAM_INFO
	.align		4
.L_87:
        /*0038*/ 	.byte	0x04, 0x17
        /*003a*/ 	.short	(.L_89 - .L_88)
.L_88:
        /*003c*/ 	.word	0x00000000
        /*0040*/ 	.short	0x0001
        /*0042*/ 	.short	0x0008
        /*0044*/ 	.byte	0x00, 0xf5, 0x21, 0x00


	//----- nvinfo : EIATTR_KPARAM_INFO
	.align		4
.L_89:
        /*0048*/ 	.byte	0x04, 0x17
        /*004a*/ 	.short	(.L_91 - .L_90)
.L_90:
        /*004c*/ 	.word	0x00000000
        /*0050*/ 	.short	0x0000
        /*0052*/ 	.short	0x0000
        /*0054*/ 	.byte	0x00, 0xf5, 0x21, 0x00


	//----- nvinfo : EIATTR_SPARSE_MMA_MASK
	.align		4
.L_91:
        /*0058*/ 	.byte	0x03, 0x50
        /*005a*/ 	.short	0x0000


	//----- nvinfo : EIATTR_MAXREG_COUNT
	.align		4
        /*005c*/ 	.byte	0x03, 0x1b
        /*005e*/ 	.short	0x00ff


	//----- nvinfo : EIATTR_MERCURY_ISA_VERSION
	.align		4
        /*0060*/ 	.byte	0x03, 0x5f
        /*0062*/ 	.short	0x0101


	//----- nvinfo : EIATTR_VRC_CTA_INIT_COUNT
	.align		4
        /*0064*/ 	.byte	0x02, 0x4a
	.zero		1
	.zero		1


	//----- nvinfo : EIATTR_EXIT_INSTR_OFFSETS
	.align		4
        /*0068*/ 	.byte	0x04, 0x1c
        /*006a*/ 	.short	(.L_93 - .L_92)


	//   ....[0]....
.L_92:
        /*006c*/ 	.word	0x00000260


	//   ....[1]....
        /*0070*/ 	.word	0x000002b0


	//   ....[2]....
        /*0074*/ 	.word	0x00000320


	//----- nvinfo : EIATTR_CBANK_PARAM_SIZE
	.align		4
.L_93:
        /*0078*/ 	.byte	0x03, 0x19
        /*007a*/ 	.short	0x0028


	//----- nvinfo : EIATTR_PARAM_CBANK
	.align		4
        /*007c*/ 	.byte	0x04, 0x0a
        /*007e*/ 	.short	(.L_95 - .L_94)
	.align		4
.L_94:
        /*0080*/ 	.word	index@(.nv.constant0._Z20KernelNeighbourColorPbPiS_iS0_)
        /*0084*/ 	.short	0x0380
        /*0086*/ 	.short	0x0028


	//----- nvinfo : EIATTR_SW_WAR
	.align		4
.L_95:
        /*0088*/ 	.byte	0x04, 0x36
        /*008a*/ 	.short	(.L_97 - .L_96)
.L_96:
        /*008c*/ 	.word	0x00000008
.L_97:


//--------------------- .nv.callgraph             --------------------------
	.section	.nv.callgraph,"",@"SHT_CUDA_CALLGRAPH"
	.align	4
	.sectionentsize	8
	.align		4
        /*0000*/ 	.word	0x00000000
	.align		4
        /*0004*/ 	.word	0xffffffff
	.align		4
        /*0008*/ 	.word	0x00000000
	.align		4
        /*000c*/ 	.word	0xfffffffe
	.align		4
        /*0010*/ 	.word	0x00000000
	.align		4
        /*0014*/ 	.word	0xfffffffd
	.align		4
        /*0018*/ 	.word	0x00000000
	.align		4
        /*001c*/ 	.word	0xfffffffc


//--------------------- .text._Z15KernelBoolClearPbi --------------------------
	.section	.text._Z15KernelBoolClearPbi,"ax",@progbits
	.align	128
        .global         _Z15KernelBoolClearPbi
        .type           _Z15KernelBoolClearPbi,@function
        .size           _Z15KernelBoolClearPbi,(.L_x_12 - _Z15KernelBoolClearPbi)
        .other          _Z15KernelBoolClearPbi,@"STO_CUDA_ENTRY STV_DEFAULT"
_Z15KernelBoolClearPbi:
.text._Z15KernelBoolClearPbi:
[----:B------:R-:W-:Y:S01]  /*0000*/  LDC R1, c[0x0][0x37c] ;  /* 0x0000df00ff017b82 */ /* 0x000fe20000000800 */
[----:B------:R-:W0:Y:S07]  /*0010*/  S2R R3, SR_TID.X ;  /* 0x0000000000037919 */ /* 0x000e2e0000002100 */
[----:B------:R-:W0:Y:S01]  /*0020*/  S2UR UR4, SR_CTAID.X ;  /* 0x00000000000479c3 */ /* 0x000e220000002500 */
[----:B------:R-:W1:Y:S07]  /*0030*/  LDCU UR5, c[0x0][0x388] ;  /* 0x00007100ff0577ac */ /* 0x000e6e0008000800 */
[----:B------:R-:W0:Y:S02]  /*0040*/  LDC R0, c[0x0][0x360] ;  /* 0x0000d800ff007b82 */ /* 0x000e240000000800 */
[----:B0-----:R-:W-:-:S05]  /*0050*/  IMAD R0, R0, UR4, R3 ;  /* 0x0000000400007c24 */ /* 0x001fca000f8e0203 */
[----:B-1----:R-:W-:-:S13]  /*0060*/  ISETP.GE.AND P0, PT, R0, UR5, PT ;  /* 0x0000000500007c0c */ /* 0x002fda000bf06270 */
[----:B------:R-:W-:Y:S05]  /*0070*/  @P0 EXIT ;  /* 0x000000000000094d */ /* 0x000fea0003800000 */
[----:B------:R-:W0:Y:S01]  /*0080*/  LDCU.64 UR6, c[0x0][0x380] ;  /* 0x00007000ff0677ac */ /* 0x000e220008000a00 */
[----:B------:R-:W1:Y:S01]  /*0090*/  LDCU.64 UR4, c[0x0][0x358] ;  /* 0x00006b00ff0477ac */ /* 0x000e620008000a00 */
[----:B0-----:R-:W-:-:S04]  /*00a0*/  IADD3 R2, P0, PT, R0, UR6, RZ ;  /* 0x0000000600027c10 */ /* 0x001fc8000ff1e0ff */
[----:B------:R-:W-:-:S05]  /*00b0*/  LEA.HI.X.SX32 R3, R0, UR7, 0x1, P0 ;  /* 0x0000000700037c11 */ /* 0x000fca00080f0eff */
[----:B-1----:R-:W-:Y:S01]  /*00c0*/  STG.E.U8 desc[UR4][R2.64], RZ ;  /* 0x000000ff02007986 */ /* 0x002fe2000c101104 */
[----:B------:R-:W-:Y:S05]  /*00d0*/  EXIT ;  /* 0x000000000000794d */ /* 0x000fea0003800000 */
.L_x_0:
[----:B------:R-:W-:-:S00]  /*00e0*/  BRA `(.L_x_0) ;  /* 0xfffffffc00fc7947 */ /* 0x000fc0000383ffff */
[----:B------:R-:W-:-:S00]  /*00f0*/  NOP ;  /* 0x0000000000007918 */ /* 0x000fc00000000000 */
        /* <DEDUP_REMOVED lines=8> */
.L_x_12:


//--------------------- .text._Z16KernelCheckColorPbPiiS0_S0_i --------------------------
	.section	.text._Z16KernelCheckColorPbPiiS0_S0_i,"ax",@progbits
	.align	128
        .global         _Z16KernelCheckColorPbPiiS0_S0_i
        .type           _Z16KernelCheckColorPbPiiS0_S0_i,@function
        .size           _Z16KernelCheckColorPbPiiS0_S0_i,(.L_x_13 - _Z16KernelCheckColorPbPiiS0_S0_i)
        .other          _Z16KernelCheckColorPbPiiS0_S0_i,@"STO_CUDA_ENTRY STV_DEFAULT"
_Z16KernelCheckColorPbPiiS0_S0_i:
.text._Z16KernelCheckColorPbPiiS0_S0_i:
[----:B------:R-:W-:Y:S01]  /*0000*/  LDC R1, c[0x0][0x37c] ;  /* 0x0000df00ff017b82 */ /* 0x000fe20000000800 */
[----:B------:R-:W0:Y:S07]  /*0010*/  S2R R0, SR_TID.X ;  /* 0x0000000000007919 */ /* 0x000e2e0000002100 */
[----:B------:R-:W0:Y:S01]  /*0020*/  S2UR UR6, SR_CTAID.X ;  /* 0x00000000000679c3 */ /* 0x000e220000002500 */
[----:B------:R-:W1:Y:S01]  /*0030*/  LDCU.64 UR4, c[0x0][0x358] ;  /* 0x00006b00ff0477ac */ /* 0x000e620008000a00 */
[----:B------:R-:W2:Y:S06]  /*0040*/  LDCU UR7, c[0x0][0x390] ;  /* 0x00007200ff0777ac */ /* 0x000eac0008000800 */
[----:B------:R-:W0:Y:S01]  /*0050*/  LDC R9, c[0x0][0x360] ;  /* 0x0000d800ff097b82 */ /* 0x000e220000000800 */
[----:B------:R-:W3:Y:S07]  /*0060*/  LDCU.64 UR8, c[0x0][0x380] ;  /* 0x00007000ff0877ac */ /* 0x000eee0008000a00 */
[----:B------:R-:W4:Y:S01]  /*0070*/  LDC.64 R2, c[0x0][0x398] ;  /* 0x0000e600ff027b82 */ /* 0x000f220000000a00 */
[----:B0-----:R-:W-:Y:S01]  /*0080*/  IMAD R9, R9, UR6, R0 ;  /* 0x0000000609097c24 */ /* 0x001fe2000f8e0200 */
[----:B------:R-:W0:Y:S03]  /*0090*/  LDCU UR6, c[0x0][0x3a8] ;  /* 0x00007500ff0677ac */ /* 0x000e260008000800 */
[----:B----4-:R-:W-:-:S05]  /*00a0*/  IMAD.WIDE R2, R9, 0x4, R2 ;  /* 0x0000000409027825 */ /* 0x010fca00078e0202 */
[----:B-1----:R-:W0:Y:S01]  /*00b0*/  LDG.E R0, desc[UR4][R2.64] ;  /* 0x0000000402007981 */ /* 0x002e22000c1e1900 */
[----:B------:R-:W-:Y:S01]  /*00c0*/  BSSY.RECONVERGENT B0, `(.L_x_1) ;  /* 0x000001e000007945 */ /* 0x000fe20003800200 */
[----:B------:R-:W-:Y:S01]  /*00d0*/  IMAD.MOV.U32 R13, RZ, RZ, -0x1 ;  /* 0xffffffffff0d7424 */ /* 0x000fe200078e00ff */
[----:B0-----:R-:W-:-:S04]  /*00e0*/  IADD3 R7, PT, PT, R0, UR6, RZ ;  /* 0x0000000600077c10 */ /* 0x001fc8000fffe0ff */
[----:B------:R-:W-:-:S04]  /*00f0*/  IADD3 R6, PT, PT, R7, 0x1, RZ ;  /* 0x0000000107067810 */ /* 0x000fc80007ffe0ff */
[----:B--2---:R-:W-:-:S13]  /*0100*/  ISETP.GE.AND P0, PT, R6, UR7, PT ;  /* 0x0000000706007c0c */ /* 0x004fda000bf06270 */
[----:B---3--:R-:W-:Y:S05]  /*0110*/  @P0 BRA `(.L_x_2) ;  /* 0x0000000000600947 */ /* 0x008fea0003800000 */
[----:B------:R-:W0:Y:S01]  /*0120*/  LDC.64 R4, c[0x0][0x388] ;  /* 0x0000e200ff047b82 */ /* 0x000e220000000a00 */
[----:B------:R-:W-:-:S07]  /*0130*/  MOV R11, R6 ;  /* 0x00000006000b7202 */ /* 0x000fce0000000f00 */
[----:B------:R-:W1:Y:S08]  /*0140*/  LDC R8, c[0x0][0x390] ;  /* 0x0000e400ff087b82 */ /* 0x000e700000000800 */
[----:B------:R-:W2:Y:S01]  /*0150*/  LDC.64 R2, c[0x0][0x388] ;  /* 0x0000e200ff027b82 */ /* 0x000ea20000000a00 */
[----:B0-----:R-:W-:-:S07]  /*0160*/  IMAD.WIDE R4, R7, 0x4, R4 ;  /* 0x0000000407047825 */ /* 0x001fce00078e0204 */
.L_x_5:
[----:B-1----:R-:W-:-:S05]  /*0170*/  IMAD R7, R0, R8, R11 ;  /* 0x0000000800077224 */ /* 0x002fca00078e020b */
[----:B------:R-:W-:-:S04]  /*0180*/  IADD3 R6, P0, PT, R7, UR8, RZ ;  /* 0x0000000807067c10 */ /* 0x000fc8000ff1e0ff */
[----:B------:R-:W-:-:S05]  /*0190*/  LEA.HI.X.SX32 R7, R7, UR9, 0x1, P0 ;  /* 0x0000000907077c11 */ /* 0x000fca00080f0eff */
[----:B------:R-:W3:Y:S01]  /*01a0*/  LDG.E.U8 R6, desc[UR4][R6.64] ;  /* 0x0000000406067981 */ /* 0x000ee2000c1e1100 */
[----:B------:R-:W-:Y:S01]  /*01b0*/  BSSY.RELIABLE B1, `(.L_x_3) ;  /* 0x000000a000017945 */ /* 0x000fe20003800100 */
[----:B---3--:R-:W-:-:S13]  /*01c0*/  ISETP.NE.AND P0, PT, R6, RZ, PT ;  /* 0x000000ff0600720c */ /* 0x008fda0003f05270 */
[----:B------:R-:W-:Y:S05]  /*01d0*/  @!P0 BRA `(.L_x_4) ;  /* 0x00000000001c8947 */ /* 0x000fea0003800000 */
[----:B--2---:R-:W-:Y:S01]  /*01e0*/  IMAD.WIDE R6, R11, 0x4, R2 ;  /* 0x000000040b067825 */ /* 0x004fe200078e0202 */
[----:B------:R-:W2:Y:S05]  /*01f0*/  LDG.E R13, desc[UR4][R4.64] ;  /* 0x00000004040d7981 */ /* 0x000eaa000c1e1900 */
[----:B------:R-:W2:Y:S02]  /*0200*/  LDG.E R6, desc[UR4][R6.64] ;  /* 0x0000000406067981 */ /* 0x000ea4000c1e1900 */
[----:B--2---:R-:W-:Y:S01]  /*0210*/  ISETP.NE.AND P0, PT, R6, R13, PT ;  /* 0x0000000d0600720c */ /* 0x004fe20003f05270 */
[----:B------:R-:W-:-:S12]  /*0220*/  IMAD.MOV.U32 R13, RZ, RZ, R0 ;  /* 0x000000ffff0d7224 */ /* 0x000fd800078e0000 */
[----:B------:R-:W-:Y:S05]  /*0230*/  @!P0 BREAK.RELIABLE B1 ;  /* 0x0000000000018942 */ /* 0x000fea0003800100 */
[----:B------:R-:W-:Y:S05]  /*0240*/  @!P0 BRA `(.L_x_2) ;  /* 0x0000000000148947 */ /* 0x000fea0003800000 */
.L_x_4:
[----:B------:R-:W-:Y:S05]  /*0250*/  BSYNC.RELIABLE B1 ;  /* 0x0000000000017941 */ /* 0x000fea0003800100 */
.L_x_3:
[----:B------:R-:W-:-:S04]  /*0260*/  IADD3 R11, PT, PT, R11, 0x1, RZ ;  /* 0x000000010b0b7810 */ /* 0x000fc80007ffe0ff */
[----:B------:R-:W-:-:S13]  /*0270*/  ISETP.GE.AND P0, PT, R11, R8, PT ;  /* 0x000000080b00720c */ /* 0x000fda0003f06270 */
[----:B------:R-:W-:Y:S05]  /*0280*/  @!P0 BRA `(.L_x_5) ;  /* 0xfffffffc00b88947 */ /* 0x000fea000383ffff */
[----:B------:R-:W-:-:S07]  /*0290*/  IMAD.MOV.U32 R13, RZ, RZ, -0x1 ;  /* 0xffffffffff0d7424 */ /* 0x000fce00078e00ff */
.L_x_2:
[----:B------:R-:W-:Y:S05]  /*02a0*/  BSYNC.RECONVERGENT B0 ;  /* 0x0000000000007941 */ /* 0x000fea0003800200 */
.L_x_1:
[----:B------:R-:W-:Y:S05]  /*02b0*/  WARPSYNC.ALL ;  /* 0x0000000000007948 */ /* 0x000fea0003800000 */
[----:B--2---:R-:W0:Y:S02]  /*02c0*/  LDC.64 R2, c[0x0][0x3a0] ;  /* 0x0000e800ff027b82 */ /* 0x004e240000000a00 */
[----:B0-----:R-:W-:-:S05]  /*02d0*/  IMAD.WIDE R2, R9, 0x4, R2 ;  /* 0x0000000409027825 */ /* 0x001fca00078e0202 */
[----:B------:R-:W-:Y:S01]  /*02e0*/  STG.E desc[UR4][R2.64], R13 ;  /* 0x0000000d02007986 */ /* 0x000fe2000c101904 */
[----:B------:R-:W-:Y:S05]  /*02f0*/  EXIT ;  /* 0x000000000000794d */ /* 0x000fea0003800000 */
.L_x_6:
        /* <DEDUP_REMOVED lines=16> */
.L_x_13:


//--------------------- .text._Z17KernelSearchColorPiPbiiS_i --------------------------
	.section	.text._Z17KernelSearchColorPiPbiiS_i,"ax",@progbits
	.align	128
        .global         _Z17KernelSearchColorPiPbiiS_i
        .type           _Z17KernelSearchColorPiPbiiS_i,@function
        .size           _Z17KernelSearchColorPiPbiiS_i,(.L_x_14 - _Z17KernelSearchColorPiPbiiS_i)
        .other          _Z17KernelSearchColorPiPbiiS_i,@"STO_CUDA_ENTRY STV_DEFAULT"
_Z17KernelSearchColorPiPbiiS_i:
.text._Z17KernelSearchColorPiPbiiS_i:
        /* <DEDUP_REMOVED lines=8> */
[----:B------:R-:W0:Y:S08]  /*0080*/  LDC R0, c[0x0][0x390] ;  /* 0x0000e400ff007b82 */ /* 0x000e300000000800 */
[----:B------:R-:W1:Y:S01]  /*0090*/  LDC.64 R2, c[0x0][0x398] ;  /* 0x0000e600ff027b82 */ /* 0x000e620000000a00 */
[----:B0-----:R-:W-:-:S13]  /*00a0*/  ISETP.GE.AND P0, PT, R0, 0x2, PT ;  /* 0x000000020000780c */ /* 0x001fda0003f06270 */
[----:B-1----:R-:W-:Y:S05]  /*00b0*/  @!P0 EXIT ;  /* 0x000000000000894d */ /* 0x002fea0003800000 */
[----:B------:R-:W0:Y:S01]  /*00c0*/  LDCU.64 UR4, c[0x0][0x358] ;  /* 0x00006b00ff0477ac */ /* 0x000e220008000a00 */
[----:B------:R-:W-:Y:S01]  /*00d0*/  IMAD.WIDE R2, R5, 0x4, R2 ;  /* 0x0000000405027825 */ /* 0x000fe200078e0202 */
[----:B------:R-:W1:Y:S01]  /*00e0*/  LDC R4, c[0x0][0x390] ;  /* 0x0000e400ff047b82 */ /* 0x000e620000000800 */
[----:B------:R-:W2:Y:S03]  /*00f0*/  LDCU.64 UR6, c[0x0][0x388] ;  /* 0x00007100ff0677ac */ /* 0x000ea60008000a00 */
[----:B0-----:R0:W5:Y:S01]  /*0100*/  LDG.E R0, desc[UR4][R2.64] ;  /* 0x0000000402007981 */ /* 0x001162000c1e1900 */
[----:B------:R-:W-:Y:S01]  /*0110*/  BSSY.RECONVERGENT B0, `(.L_x_7) ;  /* 0x000000c000007945 */ /* 0x000fe20003800200 */
[----:B------:R-:W-:-:S07]  /*0120*/  IMAD.MOV.U32 R5, RZ, RZ, 0x1 ;  /* 0x00000001ff057424 */ /* 0x000fce00078e00ff */
.L_x_9:
[----:B01---5:R-:W-:-:S05]  /*0130*/  IMAD R3, R0, R4, R5 ;  /* 0x0000000400037224 */ /* 0x023fca00078e0205 */
[----:B--2---:R-:W-:-:S04]  /*0140*/  IADD3 R2, P0, PT, R3, UR6, RZ ;  /* 0x0000000603027c10 */ /* 0x004fc8000ff1e0ff */
[----:B------:R-:W-:-:S05]  /*0150*/  LEA.HI.X.SX32 R3, R3, UR7, 0x1, P0 ;  /* 0x0000000703037c11 */ /* 0x000fca00080f0eff */
[----:B------:R-:W2:Y:S02]  /*0160*/  LDG.E.U8 R2, desc[UR4][R2.64] ;  /* 0x0000000402027981 */ /* 0x000ea4000c1e1100 */
[----:B--2---:R-:W-:-:S13]  /*0170*/  ISETP.NE.AND P0, PT, R2, RZ, PT ;  /* 0x000000ff0200720c */ /* 0x004fda0003f05270 */
[----:B------:R-:W-:Y:S05]  /*0180*/  @!P0 BRA `(.L_x_8) ;  /* 0x0000000000108947 */ /* 0x000fea0003800000 */
[----:B------:R-:W-:-:S04]  /*0190*/  IADD3 R5, PT, PT, R5, 0x1, RZ ;  /* 0x0000000105057810 */ /* 0x000fc80007ffe0ff */
[----:B------:R-:W-:-:S13]  /*01a0*/  ISETP.NE.AND P0, PT, R5, R4, PT ;  /* 0x000000040500720c */ /* 0x000fda0003f05270 */
[----:B------:R-:W-:Y:S05]  /*01b0*/  @P0 BRA `(.L_x_9) ;  /* 0xfffffffc00dc0947 */ /* 0x000fea000383ffff */
[----:B------:R-:W-:Y:S05]  /*01c0*/  EXIT ;  /* 0x000000000000794d */ /* 0x000fea0003800000 */
.L_x_8:
[----:B------:R-:W-:Y:S05]  /*01d0*/  BSYNC.RECONVERGENT B0 ;  /* 0x0000000000007941 */ /* 0x000fea0003800200 */
.L_x_7:
[----:B------:R-:W0:Y:S01]  /*01e0*/  LDC.64 R2, c[0x0][0x380] ;  /* 0x0000e000ff027b82 */ /* 0x000e220000000a00 */
[----:B------:R-:W1:Y:S02]  /*01f0*/  LDCU UR8, c[0x0][0x3a0] ;  /* 0x00007400ff0877ac */ /* 0x000e640008000800 */
[----:B-1----:R-:W-:-:S04]  /*0200*/  VIADD R7, R0, UR8 ;  /* 0x0000000800077c36 */ /* 0x002fc80008000000 */
[----:B0-----:R-:W-:-:S05]  /*0210*/  IMAD.WIDE R2, R7, 0x4, R2 ;  /* 0x0000000407027825 */ /* 0x001fca00078e0202 */
[----:B------:R-:W-:Y:S01]  /*0220*/  STG.E desc[UR4][R2.64], R5 ;  /* 0x0000000502007986 */ /* 0x000fe2000c101904 */
[----:B------:R-:W-:Y:S05]  /*0230*/  EXIT ;  /* 0x000000000000794d */ /* 0x000fea0003800000 */
.L_x_10:
        /* <DEDUP_REMOVED lines=12> */
.L_x_14:


//--------------------- .text._Z20KernelNeighbourColorPbPiS_iS0_ --------------------------
	.section	.text._Z20KernelNeighbourColorPbPiS_iS0_,"ax",@progbits
	.align	128
        .global         _Z20KernelNeighbourColorPbPiS_iS0_
        .type           _Z20KernelNeighbourColorPbPiS_iS0_,@function
        .size           _Z20KernelNeighbourColorPbPiS_iS0_,(.L_x_15 - _Z20KernelNeighbourColorPbPiS_iS0_)
        .other          _Z20KernelNeighbourColorPbPiS_iS0_,@"STO_CUDA_ENTRY STV_DEFAULT"
_Z20KernelNeighbourColorPbPiS_iS0_:
.text._Z20KernelNeighbourColorPbPiS_iS0_:
[----:B------:R-:W-:Y:S01]  /*0000*/  LDC R1, c[0x0][0x37c] ;  /* 0x0000df00ff017b82 */ /* 0x000fe20000000800 */
[----:B------:R-:W0:Y:S01]  /*0010*/  LDCU UR6, c[0x0][0x398] ;  /* 0x00007300ff0677ac */ /* 0x000e220008000800 */
[----:B------:R-:W1:Y:S06]  /*0020*/  S2R R5, SR_TID.X ;  /* 0x0000000000057919 */ /* 0x000e6c0000002100 */
[----:B------:R-:W1:Y:S01]  /*0030*/  S2UR UR4, SR_CTAID.X ;  /* 0x00000000000479c3 */ /* 0x000e620000002500 */
[----:B------:R-:W2:Y:S07]  /*0040*/  LDCU.64 UR8, c[0x0][0x380] ;  /* 0x00007000ff0877ac */ /* 0x000eae0008000a00 */
[----:B------:R-:W1:Y:S01]  /*0050*/  LDC R4, c[0x0][0x360] ;  /* 0x0000d800ff047b82 */ /* 0x000e620000000800 */
[----:B0-----:R-:W0:Y:S01]  /*0060*/  I2F.U32.RP R0, UR6 ;  /* 0x0000000600007d06 */ /* 0x001e220008209000 */
[----:B------:R-:W-:-:S07]  /*0070*/  ISETP.NE.U32.AND P2, PT, RZ, UR6, PT ;  /* 0x00000006ff007c0c */ /* 0x000fce000bf45070 */
[----:B0-----:R-:W0:Y:S02]  /*0080*/  MUFU.RCP R0, R0 ;  /* 0x0000000000007308 */ /* 0x001e240000001000 */
[----:B0-----:R-:W-:Y:S02]  /*0090*/  VIADD R2, R0, 0xffffffe ;  /* 0x0ffffffe00027836 */ /* 0x001fe40000000000 */
[----:B-1----:R-:W-:Y:S01]  /*00a0*/  IMAD R0, R4, UR4, R5 ;  /* 0x0000000404007c24 */ /* 0x002fe2000f8e0205 */
[----:B------:R-:W0:Y:S03]  /*00b0*/  LDCU.64 UR4, c[0x0][0x358] ;  /* 0x00006b00ff0477ac */ /* 0x000e260008000a00 */
[----:B------:R1:W3:Y:S02]  /*00c0*/  F2I.FTZ.U32.TRUNC.NTZ R3, R2 ;  /* 0x0000000200037305 */ /* 0x0002e4000021f000 */
[----:B-1----:R-:W-:Y:S01]  /*00d0*/  IMAD.MOV.U32 R2, RZ, RZ, RZ ;  /* 0x000000ffff027224 */ /* 0x002fe200078e00ff */
[----:B---3--:R-:W-:-:S05]  /*00e0*/  IADD3 R7, PT, PT, RZ, -R3, RZ ;  /* 0x80000003ff077210 */ /* 0x008fca0007ffe0ff */
[----:B------:R-:W-:-:S04]  /*00f0*/  IMAD R7, R7, UR6, RZ ;  /* 0x0000000607077c24 */ /* 0x000fc8000f8e02ff */
[----:B------:R-:W-:-:S06]  /*0100*/  IMAD.HI.U32 R3, R3, R7, R2 ;  /* 0x0000000703037227 */ /* 0x000fcc00078e0002 */
[----:B------:R-:W-:-:S05]  /*0110*/  IMAD.HI.U32 R4, R3, R0, RZ ;  /* 0x0000000003047227 */ /* 0x000fca00078e00ff */
[----:B------:R-:W-:-:S05]  /*0120*/  IADD3 R3, PT, PT, -R4, RZ, RZ ;  /* 0x000000ff04037210 */ /* 0x000fca0007ffe1ff */
[----:B------:R-:W-:-:S05]  /*0130*/  IMAD R2, R3, UR6, R0 ;  /* 0x0000000603027c24 */ /* 0x000fca000f8e0200 */
[----:B------:R-:W-:-:S13]  /*0140*/  ISETP.GE.U32.AND P0, PT, R2, UR6, PT ;  /* 0x0000000602007c0c */ /* 0x000fda000bf06070 */
[----:B------:R-:W-:Y:S01]  /*0150*/  @P0 VIADD R2, R2, -UR6 ;  /* 0x8000000602020c36 */ /* 0x000fe20008000000 */
[----:B------:R-:W-:-:S04]  /*0160*/  @P0 IADD3 R4, PT, PT, R4, 0x1, RZ ;  /* 0x0000000104040810 */ /* 0x000fc80007ffe0ff */
[----:B------:R-:W-:Y:S02]  /*0170*/  ISETP.GE.U32.AND P1, PT, R2, UR6, PT ;  /* 0x0000000602007c0c */ /* 0x000fe4000bf26070 */
[----:B------:R-:W1:Y:S11]  /*0180*/  LDC.64 R2, c[0x0][0x3a0] ;  /* 0x0000e800ff027b82 */ /* 0x000e760000000a00 */
[----:B------:R-:W-:Y:S01]  /*0190*/  @P1 VIADD R4, R4, 0x1 ;  /* 0x0000000104041836 */ /* 0x000fe20000000000 */
[----:B------:R-:W-:-:S04]  /*01a0*/  @!P2 LOP3.LUT R4, RZ, UR6, RZ, 0x33, !PT ;  /* 0x00000006ff04ac12 */ /* 0x000fc8000f8e33ff */
[----:B------:R-:W-:-:S04]  /*01b0*/  I2FP.F32.U32 R6, R4 ;  /* 0x0000000400067245 */ /* 0x000fc80000201000 */
[----:B------:R-:W1:Y:S02]  /*01c0*/  F2I.TRUNC.NTZ R5, R6 ;  /* 0x0000000600057305 */ /* 0x000e64000020f100 */
[----:B-1----:R-:W-:-:S05]  /*01d0*/  IMAD.WIDE R2, R5, 0x4, R2 ;  /* 0x0000000405027825 */ /* 0x002fca00078e0202 */
[----:B0-----:R-:W3:Y:S01]  /*01e0*/  LDG.E R8, desc[UR4][R2.64] ;  /* 0x0000000402087981 */ /* 0x001ee2000c1e1900 */
[----:B------:R-:W-:-:S05]  /*01f0*/  IADD3 R7, PT, PT, -R4, RZ, RZ ;  /* 0x000000ff04077210 */ /* 0x000fca0007ffe1ff */
[----:B------:R-:W-:-:S04]  /*0200*/  IMAD R7, R7, UR6, R0 ;  /* 0x0000000607077c24 */ /* 0x000fc8000f8e0200 */
[----:B---3--:R-:W-:-:S05]  /*0210*/  IMAD R0, R8, UR6, R7 ;  /* 0x0000000608007c24 */ /* 0x008fca000f8e0207 */
[----:B--2---:R-:W-:-:S04]  /*0220*/  IADD3 R4, P0, PT, R0, UR8, RZ ;  /* 0x0000000800047c10 */ /* 0x004fc8000ff1e0ff */
[----:B------:R-:W-:-:S05]  /*0230*/  LEA.HI.X.SX32 R5, R0, UR9, 0x1, P0 ;  /* 0x0000000900057c11 */ /* 0x000fca00080f0eff */
[----:B------:R-:W2:Y:S02]  /*0240*/  LDG.E.U8 R4, desc[UR4][R4.64] ;  /* 0x0000000404047981 */ /* 0x000ea4000c1e1100 */
[----:B--2---:R-:W-:-:S13]  /*0250*/  ISETP.NE.AND P0, PT, R4, RZ, PT ;  /* 0x000000ff0400720c */ /* 0x004fda0003f05270 */
[----:B------:R-:W-:Y:S05]  /*0260*/  @!P0 EXIT ;  /* 0x000000000000894d */ /* 0x000fea0003800000 */
[----:B------:R-:W0:Y:S02]  /*0270*/  LDC.64 R2, c[0x0][0x388] ;  /* 0x0000e200ff027b82 */ /* 0x000e240000000a00 */
[----:B0-----:R-:W-:-:S06]  /*0280*/  IMAD.WIDE R2, R7, 0x4, R2 ;  /* 0x0000000407027825 */ /* 0x001fcc00078e0202 */
[----:B------:R-:W2:Y:S02]  /*0290*/  LDG.E R3, desc[UR4][R2.64] ;  /* 0x0000000402037981 */ /* 0x000ea4000c1e1900 */
[----:B--2---:R-:W-:-:S13]  /*02a0*/  ISETP.NE.AND P0, PT, R3, RZ, PT ;  /* 0x000000ff0300720c */ /* 0x004fda0003f05270 */
[----:B------:R-:W-:Y:S05]  /*02b0*/  @!P0 EXIT ;  /* 0x000000000000894d */ /* 0x000fea0003800000 */
[----:B------:R-:W0:Y:S01]  /*02c0*/  LDCU.64 UR8, c[0x0][0x390] ;  /* 0x00007200ff0877ac */ /* 0x000e220008000a00 */
[----:B------:R-:W-:Y:S02]  /*02d0*/  IMAD R3, R8, UR6, R3 ;  /* 0x0000000608037c24 */ /* 0x000fe4000f8e0203 */
[----:B------:R-:W-:-:S03]  /*02e0*/  IMAD.MOV.U32 R0, RZ, RZ, 0x1 ;  /* 0x00000001ff007424 */ /* 0x000fc600078e00ff */
[----:B0-----:R-:W-:-:S04]  /*02f0*/  IADD3 R2, P0, PT, R3, UR8, RZ ;  /* 0x0000000803027c10 */ /* 0x001fc8000ff1e0ff */
[----:B------:R-:W-:-:S05]  /*0300*/  LEA.HI.X.SX32 R3, R3, UR9, 0x1, P0 ;  /* 0x0000000903037c11 */ /* 0x000fca00080f0eff */
[----:B------:R-:W-:Y:S01]  /*0310*/  STG.E.U8 desc[UR4][R2.64], R0 ;  /* 0x0000000002007986 */ /* 0x000fe2000c101104 */
[----:B------:R-:W-:Y:S05]  /*0320*/  EXIT ;  /* 0x000000000000794d */ /* 0x000fea0003800000 */
.L_x_11:
        /* <DEDUP_REMOVED lines=13> */
.L_x_15:


//--------------------- .nv.shared.reserved.0     --------------------------
	.section	.nv.shared.reserved.0,"aw",@nobits
	.weak		__nv_reservedSMEM_offset_0_alias
	.size		__nv_reservedSMEM_offset_0_alias, 0, 64
	.other		__nv_reservedSMEM_offset_0_alias,@"STO_CUDA_RESERVED_SHARED STV_DEFAULT"
__nv_reservedSMEM_offset_0_alias:
	.zero		0
	.zero		64


//--------------------- .nv.constant0._Z15KernelBoolClearPbi --------------------------
	.section	.nv.constant0._Z15KernelBoolClearPbi,"a",@progbits
	.sectionflags	@""
	.align	4
.nv.constant0._Z15KernelBoolClearPbi:
	.zero		908


//--------------------- .nv.constant0._Z16KernelCheckColorPbPiiS0_S0_i --------------------------
	.section	.nv.constant0._Z16KernelCheckColorPbPiiS0_S0_i,"a",@progbits
	.sectionflags	@""
	.align	4
.nv.constant0._Z16KernelCheckColorPbPiiS0_S0_i:
	.zero		940


//--------------------- .nv.constant0._Z17KernelSearchColorPiPbiiS_i --------------------------
	.section	.nv.constant0._Z17KernelSearchColorPiPbiiS_i,"a",@progbits
	.sectionflags	@""
	.align	4
.nv.constant0._Z17KernelSearchColorPiPbiiS_i:
	.zero		932


//--------------------- .nv.constant0._Z20KernelNeighbourColorPbPiS_iS0_ --------------------------
	.section	.nv.constant0._Z20KernelNeighbourColorPbPiS_iS0_,"a",@progbits
	.sectionflags	@""
	.align	4
.nv.constant0._Z20KernelNeighbourColorPbPiS_iS0_:
	.zero		936


//--------------------- SYMBOLS --------------------------

	.type		.nv.reservedSmem.offset0,@object
	.size		.nv.reservedSmem.offset0,0x4
